	.headerflags	@"EF_CUDA_TEXMODE_UNIFIED EF_CUDA_64BIT_ADDRESS EF_CUDA_ACCELERATORS EF_CUDA_SM90 EF_CUDA_VIRTUAL_SM(EF_CUDA_SM90)"
	.elftype	@"ET_EXEC"


//--------------------- .nv.info                  --------------------------
	.section	.nv.info,"",@"SHT_CUDA_INFO"
	.align	4


	//----- nvinfo : EIATTR_REGCOUNT
	.align		4
        /*0000*/ 	.byte	0x04, 0x2f
        /*0002*/ 	.short	(.L_3 - .L_2)
	.align		4
.L_2:
        /*0004*/ 	.word	index@(triton_poi_fused__native_batch_norm_legit_no_training_relu_73)
        /*0008*/ 	.word	0x00000030


	//----- nvinfo : EIATTR_MIN_STACK_SIZE
	.align		4
.L_3:
        /*000c*/ 	.byte	0x04, 0x12
        /*000e*/ 	.short	(.L_5 - .L_4)
	.align		4
.L_4:
        /*0010*/ 	.word	index@(triton_poi_fused__native_batch_norm_legit_no_training_relu_73)
        /*0014*/ 	.word	0x00000000


	//----- nvinfo : EIATTR_FRAME_SIZE
	.align		4
.L_5:
        /*0018*/ 	.byte	0x04, 0x11
        /*001a*/ 	.short	(.L_7 - .L_6)
	.align		4
.L_6:
        /*001c*/ 	.word	index@(triton_poi_fused__native_batch_norm_legit_no_training_relu_73)
        /*0020*/ 	.word	0x00000000


	//----- nvinfo : EIATTR_MIN_STACK_SIZE
	.align		4
.L_7:
        /*0024*/ 	.byte	0x04, 0x12
        /*0026*/ 	.short	(.L_9 - .L_8)
	.align		4
.L_8:
        /*0028*/ 	.word	index@(triton_poi_fused__native_batch_norm_legit_no_training_relu_73)
        /*002c*/ 	.word	0x00000000
.L_9:


//--------------------- .nv.info.triton_poi_fused__native_batch_norm_legit_no_training_relu_73 --------------------------
	.section	.nv.info.triton_poi_fused__native_batch_norm_legit_no_training_relu_73,"",@"SHT_CUDA_INFO"
	.sectionflags	@""
	.align	4


	//----- nvinfo : EIATTR_CUDA_API_VERSION
	.align		4
        /*0000*/ 	.byte	0x04, 0x37
        /*0002*/ 	.short	(.L_11 - .L_10)
.L_10:
        /*0004*/ 	.word	0x0000007c


	//----- nvinfo : EIATTR_KPARAM_INFO
	.align		4
.L_11:
        /*0008*/ 	.byte	0x04, 0x17
        /*000a*/ 	.short	(.L_13 - .L_12)
.L_12:
        /*000c*/ 	.word	0x00000000
        /*0010*/ 	.short	0x0006
        /*0012*/ 	.short	0x0030
        /*0014*/ 	.byte	0x00, 0xf0, 0x11, 0x00


	//----- nvinfo : EIATTR_KPARAM_INFO
	.align		4
.L_13:
        /*0018*/ 	.byte	0x04, 0x17
        /*001a*/ 	.short	(.L_15 - .L_14)
.L_14:
        /*001c*/ 	.word	0x00000000
        /*0020*/ 	.short	0x0005
        /*0022*/ 	.short	0x0028
        /*0024*/ 	.byte	0x00, 0xf4, 0x21, 0x00


	//----- nvinfo : EIATTR_KPARAM_INFO
	.align		4
.L_15:
        /*0028*/ 	.byte	0x04, 0x17
        /*002a*/ 	.short	(.L_17 - .L_16)
.L_16:
        /*002c*/ 	.word	0x00000000
        /*0030*/ 	.short	0x0004
        /*0032*/ 	.short	0x0020
        /*0034*/ 	.byte	0x00, 0xf4, 0x21, 0x00


	//----- nvinfo : EIATTR_KPARAM_INFO
	.align		4
.L_17:
        /*0038*/ 	.byte	0x04, 0x17
        /*003a*/ 	.short	(.L_19 - .L_18)
.L_18:
        /*003c*/ 	.word	0x00000000
        /*0040*/ 	.short	0x0003
        /*0042*/ 	.short	0x0018
        /*0044*/ 	.byte	0x00, 0xf4, 0x21, 0x00


	//----- nvinfo : EIATTR_KPARAM_INFO
	.align		4
.L_19:
        /*0048*/ 	.byte	0x04, 0x17
        /*004a*/ 	.short	(.L_21 - .L_20)
.L_20:
        /*004c*/ 	.word	0x00000000
        /*0050*/ 	.short	0x0002
        /*0052*/ 	.short	0x0010
        /*0054*/ 	.byte	0x00, 0xf4, 0x21, 0x00


	//----- nvinfo : EIATTR_KPARAM_INFO
	.align		4
.L_21:
        /*0058*/ 	.byte	0x04, 0x17
        /*005a*/ 	.short	(.L_23 - .L_22)
.L_22:
        /*005c*/ 	.word	0x00000000
        /*0060*/ 	.short	0x0001
        /*0062*/ 	.short	0x0008
        /*0064*/ 	.byte	0x00, 0xf4, 0x21, 0x00


	//----- nvinfo : EIATTR_KPARAM_INFO
	.align		4
.L_23:
        /*0068*/ 	.byte	0x04, 0x17
        /*006a*/ 	.short	(.L_25 - .L_24)
.L_24:
        /*006c*/ 	.word	0x00000000
        /*0070*/ 	.short	0x0000
        /*0072*/ 	.short	0x0000
        /*0074*/ 	.byte	0x00, 0xf4, 0x21, 0x00


	//----- nvinfo : EIATTR_SPARSE_MMA_MASK
	.align		4
.L_25:
        /*0078*/ 	.byte	0x03, 0x50
        /*007a*/ 	.short	0x0000


	//----- nvinfo : EIATTR_MAXREG_COUNT
	.align		4
        /*007c*/ 	.byte	0x03, 0x1b
        /*007e*/ 	.short	0x00ff


	//----- nvinfo : EIATTR_EXIT_INSTR_OFFSETS
	.align		4
        /*0080*/ 	.byte	0x04, 0x1c
        /*0082*/ 	.short	(.L_27 - .L_26)


	//   ....[0]....
.L_26:
        /*0084*/ 	.word	0x00000d90


	//   ....[1]....
        /*0088*/ 	.word	0x00000db0


	//----- nvinfo : EIATTR_REQNTID
	.align		4
.L_27:
        /*008c*/ 	.byte	0x04, 0x10
        /*008e*/ 	.short	(.L_29 - .L_28)
.L_28:
        /*0090*/ 	.word	0x00000080
        /*0094*/ 	.word	0x00000001
        /*0098*/ 	.word	0x00000001


	//----- nvinfo : EIATTR_CBANK_PARAM_SIZE
	.align		4
.L_29:
        /*009c*/ 	.byte	0x03, 0x19
        /*009e*/ 	.short	0x0034


	//----- nvinfo : EIATTR_PARAM_CBANK
	.align		4
        /*00a0*/ 	.byte	0x04, 0x0a
        /*00a2*/ 	.short	(.L_31 - .L_30)
	.align		4
.L_30:
        /*00a4*/ 	.word	index@(.nv.constant0.triton_poi_fused__native_batch_norm_legit_no_training_relu_73)
        /*00a8*/ 	.short	0x0210
        /*00aa*/ 	.short	0x0034


	//----- nvinfo : EIATTR_SW_WAR
	.align		4
.L_31:
        /*00ac*/ 	.byte	0x04, 0x36
        /*00ae*/ 	.short	(.L_33 - .L_32)
.L_32:
        /*00b0*/ 	.word	0x00000008
.L_33:


//--------------------- .nv.callgraph             --------------------------
	.section	.nv.callgraph,"",@"SHT_CUDA_CALLGRAPH"
	.align	4
	.sectionentsize	8
	.align		4
        /*0000*/ 	.word	0x00000000
	.align		4
        /*0004*/ 	.word	0xffffffff
	.align		4
        /*0008*/ 	.word	0x00000000
	.align		4
        /*000c*/ 	.word	0xfffffffe
	.align		4
        /*0010*/ 	.word	0x00000000
	.align		4
        /*0014*/ 	.word	0xfffffffd
	.align		4
        /*0018*/ 	.word	0x00000000
	.align		4
        /*001c*/ 	.word	0xfffffffc


//--------------------- .nv.constant4             --------------------------
	.section	.nv.constant4,"a",@progbits
	.align	8
	.align		8
.nv.constant4:
        /*0000*/ 	.dword	_$_str
	.align		8
        /*0008*/ 	.dword	_$_str_$_2


//--------------------- .text.triton_poi_fused__native_batch_norm_legit_no_training_relu_73 --------------------------
	.section	.text.triton_poi_fused__native_batch_norm_legit_no_training_relu_73,"ax",@progbits
	.align	128
        .global         triton_poi_fused__native_batch_norm_legit_no_training_relu_73
        .type           triton_poi_fused__native_batch_norm_legit_no_training_relu_73,@function
        .size           triton_poi_fused__native_batch_norm_legit_no_training_relu_73,(.L_x_1 - triton_poi_fused__native_batch_norm_legit_no_training_relu_73)
        .other          triton_poi_fused__native_batch_norm_legit_no_training_relu_73,@"STO_CUDA_ENTRY STV_DEFAULT"
triton_poi_fused__native_batch_norm_legit_no_training_relu_73:
.text.triton_poi_fused__native_batch_norm_legit_no_training_relu_73:
[----:B------:R-:W0:Y:S01]  /*0000*/  LDC R1, c[0x0][0x28] ;  /* 0x00000a00ff017b82 */ /* 0x000e220000000800 */
[----:B------:R-:W1:Y:S07]  /*0010*/  S2R R0, SR_TID.X ;  /* 0x0000000000007919 */ /* 0x000e6e0000002100 */
[----:B------:R-:W2:Y:S01]  /*0020*/  LDC.64 R4, c[0x0][0x220] ;  /* 0x00008800ff047b82 */ /* 0x000ea20000000a00 */
[----:B------:R-:W-:Y:S01]  /*0030*/  HFMA2.MMA R42, -RZ, RZ, 0, 0 ;  /* 0x00000000ff2a7435 */ /* 0x000fe200000001ff */
[----:B------:R-:W-:Y:S01]  /*0040*/  ULDC.64 UR4, c[0x0][0x208] ;  /* 0x0000820000047ab9 */ /* 0x000fe20000000a00 */
[----:B------:R-:W3:Y:S01]  /*0050*/  S2R R3, SR_CTAID.X ;  /* 0x0000000000037919 */ /* 0x000ee20000002500 */
[----:B------:R-:W-:-:S02]  /*0060*/  MOV R38, RZ ;  /* 0x000000ff00267202 */ /* 0x000fc40000000f00 */
[----:B------:R-:W-:Y:S02]  /*0070*/  CS2R R36, SRZ ;  /* 0x0000000000247805 */ /* 0x000fe4000001ff00 */
[----:B------:R-:W-:Y:S02]  /*0080*/  CS2R R24, SRZ ;  /* 0x0000000000187805 */ /* 0x000fe4000001ff00 */
[----:B------:R-:W-:Y:S02]  /*0090*/  CS2R R34, SRZ ;  /* 0x0000000000227805 */ /* 0x000fe4000001ff00 */
[----:B------:R-:W-:Y:S01]  /*00a0*/  CS2R R32, SRZ ;  /* 0x0000000000207805 */ /* 0x000fe2000001ff00 */
[----:B------:R-:W4:Y:S08]  /*00b0*/  LDC.64 R30, c[0x0][0x218] ;  /* 0x00008600ff1e7b82 */ /* 0x000f300000000a00 */
[----:B------:R-:W5:Y:S08]  /*00c0*/  LDC.64 R28, c[0x0][0x228] ;  /* 0x00008a00ff1c7b82 */ /* 0x000f700000000a00 */
[----:B------:R-:W4:Y:S01]  /*00d0*/  LDC.64 R16, c[0x0][0x230] ;  /* 0x00008c00ff107b82 */ /* 0x000f220000000a00 */
[----:B-1----:R-:W-:-:S07]  /*00e0*/  SHF.L.U32 R0, R0, 0x2, RZ ;  /* 0x0000000200007819 */ /* 0x002fce00000006ff */
[----:B------:R-:W1:Y:S01]  /*00f0*/  LDC.64 R26, c[0x0][0x210] ;  /* 0x00008400ff1a7b82 */ /* 0x000e620000000a00 */
[----:B---3--:R-:W-:Y:S02]  /*0100*/  SHF.R.S32.HI R7, RZ, 0x15, R3 ;  /* 0x00000015ff077819 */ /* 0x008fe40000011403 */
[----:B------:R-:W-:Y:S02]  /*0110*/  LOP3.LUT R0, R0, 0x1fc, RZ, 0xc0, !PT ;  /* 0x000001fc00007812 */ /* 0x000fe400078ec0ff */
[----:B------:R-:W-:Y:S02]  /*0120*/  SGXT R7, R7, 0x1 ;  /* 0x000000010707781a */ /* 0x000fe40000000200 */
[----:B------:R-:W-:-:S04]  /*0130*/  LEA R0, R3, R0, 0xa ;  /* 0x0000000003007211 */ /* 0x000fc800078e50ff */
[----:B------:R-:W-:Y:S02]  /*0140*/  LEA.HI R2, R7, R0, RZ, 0x4 ;  /* 0x0000000007027211 */ /* 0x000fe400078f20ff */
[----:B------:R-:W-:Y:S02]  /*0150*/  ISETP.GE.AND P1, PT, R0, 0x10800, PT ;  /* 0x000108000000780c */ /* 0x000fe40003f26270 */
[----:B------:R-:W-:-:S05]  /*0160*/  SHF.R.S32.HI R2, RZ, 0x4, R2 ;  /* 0x00000004ff027819 */ /* 0x000fca0000011402 */
[----:B------:R-:W-:-:S05]  /*0170*/  IMAD.HI R3, R2, 0x3e0f83e1, RZ ;  /* 0x3e0f83e102037827 */ /* 0x000fca00078e02ff */
[----:B------:R-:W-:-:S04]  /*0180*/  SHF.R.U32.HI R6, RZ, 0x1f, R3 ;  /* 0x0000001fff067819 */ /* 0x000fc80000011603 */
[----:B------:R-:W-:-:S05]  /*0190*/  LEA.HI.SX32 R41, R3, R6, 0x18 ;  /* 0x0000000603297211 */ /* 0x000fca00078fc2ff */
[----:B------:R-:W-:-:S04]  /*01a0*/  IMAD R41, R41, -0x420, R2 ;  /* 0xfffffbe029297824 */ /* 0x000fc800078e0202 */
[----:B--2---:R-:W-:-:S05]  /*01b0*/  IMAD.WIDE R2, R41, 0x4, R4 ;  /* 0x0000000429027825 */ /* 0x004fca00078e0204 */
[----:B------:R-:W2:Y:S04]  /*01c0*/  @!P1 LDG.E.EL R42, desc[UR4][R2.64] ;  /* 0x00000004022a9981 */ /* 0x000ea8000c2e1900 */
[----:B------:R-:W3:Y:S01]  /*01d0*/  @!P1 LDG.E.EL R38, desc[UR4][R2.64] ;  /* 0x0000000402269981 */ /* 0x000ee2000c2e1900 */
[----:B------:R-:W-:-:S03]  /*01e0*/  IADD3 R6, R0, 0x200, RZ ;  /* 0x0000020000067810 */ /* 0x000fc60007ffe0ff */
[----:B------:R-:W3:Y:S04]  /*01f0*/  @!P1 LDG.E.EL R36, desc[UR4][R2.64] ;  /* 0x0000000402249981 */ /* 0x000ee8000c2e1900 */
[----:B------:R1:W3:Y:S01]  /*0200*/  @!P1 LDG.E.EL R25, desc[UR4][R2.64] ;  /* 0x0000000402199981 */ /* 0x0002e2000c2e1900 */
[----:B------:R-:W-:-:S04]  /*0210*/  LEA.HI R7, R7, R6, RZ, 0x4 ;  /* 0x0000000607077211 */ /* 0x000fc800078f20ff */
[----:B------:R-:W-:-:S05]  /*0220*/  SHF.R.S32.HI R7, RZ, 0x4, R7 ;  /* 0x00000004ff077819 */ /* 0x000fca0000011407 */
[----:B------:R-:W-:-:S05]  /*0230*/  IMAD.HI R8, R7, 0x3e0f83e1, RZ ;  /* 0x3e0f83e107087827 */ /* 0x000fca00078e02ff */
[----:B------:R-:W-:Y:S02]  /*0240*/  SHF.R.U32.HI R9, RZ, 0x1f, R8 ;  /* 0x0000001fff097819 */ /* 0x000fe40000011608 */
[----:B------:R-:W-:Y:S02]  /*0250*/  ISETP.GE.AND P0, PT, R6, 0x10800, PT ;  /* 0x000108000600780c */ /* 0x000fe40003f06270 */
[----:B------:R-:W-:-:S05]  /*0260*/  LEA.HI.SX32 R8, R8, R9, 0x18 ;  /* 0x0000000908087211 */ /* 0x000fca00078fc2ff */
[----:B------:R-:W-:-:S04]  /*0270*/  IMAD R39, R8, -0x420, R7 ;  /* 0xfffffbe008277824 */ /* 0x000fc800078e0207 */
[----:B------:R-:W-:-:S05]  /*0280*/  IMAD.WIDE R4, R39, 0x4, R4 ;  /* 0x0000000427047825 */ /* 0x000fca00078e0204 */
[----:B------:R-:W3:Y:S04]  /*0290*/  @!P0 LDG.E.EL R34, desc[UR4][R4.64] ;  /* 0x0000000404228981 */ /* 0x000ee8000c2e1900 */
[----:B------:R-:W3:Y:S04]  /*02a0*/  @!P0 LDG.E.EL R35, desc[UR4][R4.64] ;  /* 0x0000000404238981 */ /* 0x000ee8000c2e1900 */
[----:B------:R-:W3:Y:S04]  /*02b0*/  @!P0 LDG.E.EL R33, desc[UR4][R4.64] ;  /* 0x0000000404218981 */ /* 0x000ee8000c2e1900 */
[----:B------:R5:W3:Y:S01]  /*02c0*/  @!P0 LDG.E.EL R32, desc[UR4][R4.64] ;  /* 0x0000000404208981 */ /* 0x000ae2000c2e1900 */
[----:B-1----:R-:W-:Y:S01]  /*02d0*/  CS2R R2, SRZ ;  /* 0x0000000000027805 */ /* 0x002fe2000001ff00 */
[----:B----4-:R-:W-:Y:S01]  /*02e0*/  IMAD.WIDE R10, R41, 0x4, R30 ;  /* 0x00000004290a7825 */ /* 0x010fe200078e021e */
[----:B------:R-:W-:-:S02]  /*02f0*/  CS2R R8, SRZ ;  /* 0x0000000000087805 */ /* 0x000fc4000001ff00 */
[----:B------:R-:W-:Y:S02]  /*0300*/  CS2R R20, SRZ ;  /* 0x0000000000147805 */ /* 0x000fe4000001ff00 */
[----:B------:R-:W4:Y:S01]  /*0310*/  @!P1 LDG.E.EL R37, desc[UR4][R10.64] ;  /* 0x000000040a259981 */ /* 0x000f22000c2e1900 */
[----:B0----5:R-:W-:-:S03]  /*0320*/  CS2R R4, SRZ ;  /* 0x0000000000047805 */ /* 0x021fc6000001ff00 */
[----:B------:R-:W5:Y:S01]  /*0330*/  @!P1 LDG.E.EL R2, desc[UR4][R10.64] ;  /* 0x000000040a029981 */ /* 0x000f62000c2e1900 */
[----:B------:R-:W-:-:S03]  /*0340*/  IMAD.WIDE R18, R41, 0x4, R28 ;  /* 0x0000000429127825 */ /* 0x000fc600078e021c */
[----:B------:R-:W4:Y:S04]  /*0350*/  @!P1 LDG.E.EL R3, desc[UR4][R10.64] ;  /* 0x000000040a039981 */ /* 0x000f28000c2e1900 */
[----:B------:R0:W4:Y:S01]  /*0360*/  @!P1 LDG.E.EL R4, desc[UR4][R10.64] ;  /* 0x000000040a049981 */ /* 0x000122000c2e1900 */
[----:B------:R-:W-:-:S03]  /*0370*/  CS2R R6, SRZ ;  /* 0x0000000000067805 */ /* 0x000fc6000001ff00 */
[----:B------:R-:W4:Y:S01]  /*0380*/  @!P1 LDG.E.EL R9, desc[UR4][R18.64] ;  /* 0x0000000412099981 */ /* 0x000f22000c2e1900 */
[----:B------:R-:W-:-:S03]  /*0390*/  IMAD.WIDE R30, R39, 0x4, R30 ;  /* 0x00000004271e7825 */ /* 0x000fc600078e021e */
[----:B------:R-:W4:Y:S01]  /*03a0*/  @!P1 LDG.E.EL R20, desc[UR4][R18.64] ;  /* 0x0000000412149981 */ /* 0x000f22000c2e1900 */
[----:B0-----:R-:W-:Y:S02]  /*03b0*/  CS2R R10, SRZ ;  /* 0x00000000000a7805 */ /* 0x001fe4000001ff00 */
[----:B------:R-:W-:Y:S01]  /*03c0*/  CS2R R22, SRZ ;  /* 0x0000000000167805 */ /* 0x000fe2000001ff00 */
[----:B------:R-:W-:Y:S01]  /*03d0*/  IMAD.WIDE R28, R39, 0x4, R28 ;  /* 0x00000004271c7825 */ /* 0x000fe200078e021c */
[----:B------:R-:W4:Y:S04]  /*03e0*/  @!P0 LDG.E.EL R5, desc[UR4][R30.64] ;  /* 0x000000041e058981 */ /* 0x000f28000c2e1900 */
[----:B------:R-:W4:Y:S04]  /*03f0*/  @!P1 LDG.E.EL R10, desc[UR4][R18.64] ;  /* 0x00000004120a9981 */ /* 0x000f28000c2e1900 */
[----:B------:R-:W4:Y:S04]  /*0400*/  @!P1 LDG.E.EL R11, desc[UR4][R18.64] ;  /* 0x00000004120b9981 */ /* 0x000f28000c2e1900 */
[----:B------:R-:W4:Y:S04]  /*0410*/  @!P0 LDG.E.EL R6, desc[UR4][R30.64] ;  /* 0x000000041e068981 */ /* 0x000f28000c2e1900 */
[----:B------:R-:W4:Y:S04]  /*0420*/  @!P0 LDG.E.EL R7, desc[UR4][R30.64] ;  /* 0x000000041e078981 */ /* 0x000f28000c2e1900 */
[----:B------:R0:W4:Y:S04]  /*0430*/  @!P0 LDG.E.EL R8, desc[UR4][R30.64] ;  /* 0x000000041e088981 */ /* 0x000128000c2e1900 */
[----:B------:R-:W4:Y:S04]  /*0440*/  @!P0 LDG.E.EL R21, desc[UR4][R28.64] ;  /* 0x000000041c158981 */ /* 0x000f28000c2e1900 */
[----:B------:R-:W4:Y:S01]  /*0450*/  @!P0 LDG.E.EL R22, desc[UR4][R28.64] ;  /* 0x000000041c168981 */ /* 0x000f22000c2e1900 */
[----:B0-----:R-:W-:-:S03]  /*0460*/  IMAD.WIDE R30, R41, 0x4, R16 ;  /* 0x00000004291e7825 */ /* 0x001fc600078e0210 */
[----:B------:R-:W4:Y:S01]  /*0470*/  @!P0 LDG.E.EL R23, desc[UR4][R28.64] ;  /* 0x000000041c178981 */ /* 0x000f22000c2e1900 */
[----:B------:R-:W-:-:S03]  /*0480*/  IMAD.WIDE R16, R39, 0x4, R16 ;  /* 0x0000000427107825 */ /* 0x000fc600078e0210 */
[----:B------:R0:W4:Y:S02]  /*0490*/  @!P0 LDG.E.EL R24, desc[UR4][R28.64] ;  /* 0x000000041c188981 */ /* 0x000124000c2e1900 */
[----:B0-----:R-:W-:-:S06]  /*04a0*/  CS2R R28, SRZ ;  /* 0x00000000001c7805 */ /* 0x001fcc000001ff00 */
[----:B------:R-:W4:Y:S04]  /*04b0*/  @!P0 LDG.E.EL R28, desc[UR4][R16.64] ;  /* 0x00000004101c8981 */ /* 0x000f28000c2e1900 */
[----:B------:R-:W4:Y:S01]  /*04c0*/  @!P0 LDG.E.EL R29, desc[UR4][R16.64] ;  /* 0x00000004101d8981 */ /* 0x000f22000c2e1900 */
[----:B------:R-:W-:-:S06]  /*04d0*/  CS2R R40, SRZ ;  /* 0x0000000000287805 */ /* 0x000fcc000001ff00 */
[----:B------:R-:W4:Y:S04]  /*04e0*/  @!P1 LDG.E.EL R40, desc[UR4][R30.64] ;  /* 0x000000041e289981 */ /* 0x000f28000c2e1900 */
[----:B------:R-:W4:Y:S01]  /*04f0*/  @!P1 LDG.E.EL R41, desc[UR4][R30.64] ;  /* 0x000000041e299981 */ /* 0x000f22000c2e1900 */
[----:B------:R-:W-:Y:S02]  /*0500*/  CS2R R12, SRZ ;  /* 0x00000000000c7805 */ /* 0x000fe4000001ff00 */
[----:B------:R-:W-:Y:S01]  /*0510*/  CS2R R14, SRZ ;  /* 0x00000000000e7805 */ /* 0x000fe2000001ff00 */
[----:B------:R-:W-:-:S05]  /*0520*/  IMAD.WIDE R26, R0, 0x4, R26 ;  /* 0x00000004001a7825 */ /* 0x000fca00078e021a */
[----:B------:R-:W4:Y:S01]  /*0530*/  @!P1 LDG.E.128 R12, desc[UR4][R26.64] ;  /* 0x000000041a0c9981 */ /* 0x000f22000c1e1d00 */
[----:B--2---:R-:W-:-:S04]  /*0540*/  FADD R44, R42, 9.9999997473787516356e-06 ;  /* 0x3727c5ac2a2c7421 */ /* 0x004fc80000000000 */
[----:B------:R-:W0:Y:S01]  /*0550*/  MUFU.SQRT R18, R44 ;  /* 0x0000002c00127308 */ /* 0x000e220000002000 */
[----:B---3--:R-:W-:Y:S01]  /*0560*/  FADD R19, R38, 9.9999997473787516356e-06 ;  /* 0x3727c5ac26137421 */ /* 0x008fe20000000000 */
[----:B------:R-:W-:Y:S01]  /*0570*/  CS2R R38, SRZ ;  /* 0x0000000000267805 */ /* 0x000fe2000001ff00 */
[----:B------:R-:W-:-:S05]  /*0580*/  FADD R36, R36, 9.9999997473787516356e-06 ;  /* 0x3727c5ac24247421 */ /* 0x000fca0000000000 */
[----:B------:R-:W1:Y:S01]  /*0590*/  MUFU.SQRT R19, R19 ;  /* 0x0000001300137308 */ /* 0x000e620000002000 */
[----:B------:R-:W-:Y:S01]  /*05a0*/  FADD R25, R25, 9.9999997473787516356e-06 ;  /* 0x3727c5ac19197421 */ /* 0x000fe20000000000 */
[----:B------:R-:W2:Y:S04]  /*05b0*/  @!P0 LDG.E.EL R38, desc[UR4][R16.64] ;  /* 0x0000000410268981 */ /* 0x000ea8000c2e1900 */
[----:B------:R3:W2:Y:S01]  /*05c0*/  @!P0 LDG.E.EL R39, desc[UR4][R16.64] ;  /* 0x0000000410278981 */ /* 0x0006a2000c2e1900 */
[C---:B0-----:R-:W-:Y:S01]  /*05d0*/  FSETP.GT.AND P3, PT, R18.reuse, 8.50705917302346158658e+37, PT ;  /* 0x7e8000001200780b */ /* 0x041fe20003f64000 */
[----:B------:R0:W0:Y:S01]  /*05e0*/  MUFU.SQRT R44, R25 ;  /* 0x00000019002c7308 */ /* 0x0000220000002000 */
[----:B------:R-:W-:Y:S01]  /*05f0*/  FSETP.GEU.AND P6, PT, R18, 1.175494350822287508e-38, PT ;  /* 0x008000001200780b */ /* 0x000fe20003fce000 */
[----:B---3--:R-:W-:-:S06]  /*0600*/  HFMA2.MMA R16, -RZ, RZ, 1.625, 0 ;  /* 0x3e800000ff107435 */ /* 0x008fcc00000001ff */
[----:B------:R-:W3:Y:S01]  /*0610*/  MUFU.SQRT R36, R36 ;  /* 0x0000002400247308 */ /* 0x000ee20000002000 */
[----:B-1----:R-:W-:-:S03]  /*0620*/  FSETP.GT.AND P5, PT, R19, 8.50705917302346158658e+37, PT ;  /* 0x7e8000001300780b */ /* 0x002fc60003fa4000 */
[----:B------:R-:W-:Y:S01]  /*0630*/  @P3 FMUL R18, R18, 0.25 ;  /* 0x3e80000012123820 */ /* 0x000fe20000400000 */
[----:B------:R-:W-:Y:S02]  /*0640*/  FSETP.GEU.AND P2, PT, R19, 1.175494350822287508e-38, PT ;  /* 0x008000001300780b */ /* 0x000fe40003f4e000 */
[----:B0-----:R-:W-:Y:S01]  /*0650*/  FSEL R25, R16, 1, P3 ;  /* 0x3f80000010197808 */ /* 0x001fe20001800000 */
[----:B------:R-:W-:Y:S01]  /*0660*/  @!P6 FMUL R18, R18, 16777216 ;  /* 0x4b8000001212e820 */ /* 0x000fe20000400000 */
[----:B------:R-:W-:-:S03]  /*0670*/  FSETP.GT.AND P4, PT, R44, 8.50705917302346158658e+37, PT ;  /* 0x7e8000002c00780b */ /* 0x000fc60003f84000 */
[----:B------:R-:W-:Y:S01]  /*0680*/  @!P6 FMUL R25, R25, 16777216 ;  /* 0x4b8000001919e820 */ /* 0x000fe20000400000 */
[----:B---3--:R-:W-:Y:S01]  /*0690*/  FSETP.GT.AND P6, PT, R36, 8.50705917302346158658e+37, PT ;  /* 0x7e8000002400780b */ /* 0x008fe20003fc4000 */
[----:B------:R-:W-:Y:S01]  /*06a0*/  @P5 FMUL R19, R19, 0.25 ;  /* 0x3e80000013135820 */ /* 0x000fe20000400000 */
[----:B------:R-:W-:Y:S02]  /*06b0*/  FSEL R45, R16, 1, P5 ;  /* 0x3f800000102d7808 */ /* 0x000fe40002800000 */
[----:B------:R-:W-:Y:S02]  /*06c0*/  FSETP.GEU.AND P3, PT, R44, 1.175494350822287508e-38, PT ;  /* 0x008000002c00780b */ /* 0x000fe40003f6e000 */
[----:B------:R-:W-:Y:S02]  /*06d0*/  FSETP.GEU.AND P5, PT, R36, 1.175494350822287508e-38, PT ;  /* 0x008000002400780b */ /* 0x000fe40003fae000 */
[----:B------:R-:W-:Y:S01]  /*06e0*/  CS2R R42, SRZ ;  /* 0x00000000002a7805 */ /* 0x000fe2000001ff00 */
[----:B------:R-:W-:Y:S01]  /*06f0*/  @!P2 FMUL R19, R19, 16777216 ;  /* 0x4b8000001313a820 */ /* 0x000fe20000400000 */
[----:B------:R-:W0:Y:S01]  /*0700*/  MUFU.RCP R18, R18 ;  /* 0x0000001200127308 */ /* 0x000e220000001000 */
[----:B------:R-:W-:-:S03]  /*0710*/  @P4 FMUL R44, R44, 0.25 ;  /* 0x3e8000002c2c4820 */ /* 0x000fc60000400000 */
[----:B------:R-:W3:Y:S01]  /*0720*/  @!P1 LDG.E.EL R42, desc[UR4][R30.64] ;  /* 0x000000041e2a9981 */ /* 0x000ee2000c2e1900 */
[----:B------:R-:W-:-:S03]  /*0730*/  @P6 FMUL R36, R36, 0.25 ;  /* 0x3e80000024246820 */ /* 0x000fc60000400000 */
[----:B------:R1:W2:Y:S01]  /*0740*/  @!P1 LDG.E.EL R43, desc[UR4][R30.64] ;  /* 0x000000041e2b9981 */ /* 0x0002a2000c2e1900 */
[----:B------:R-:W-:Y:S01]  /*0750*/  FADD R34, R34, 9.9999997473787516356e-06 ;  /* 0x3727c5ac22227421 */ /* 0x000fe20000000000 */
[----:B------:R-:W-:Y:S01]  /*0760*/  @!P3 FMUL R44, R44, 16777216 ;  /* 0x4b8000002c2cb820 */ /* 0x000fe20000400000 */
[----:B------:R-:W-:Y:S01]  /*0770*/  @!P5 FMUL R36, R36, 16777216 ;  /* 0x4b8000002424d820 */ /* 0x000fe20000400000 */
[----:B-1----:R1:W0:Y:S01]  /*0780*/  MUFU.RCP R30, R19 ;  /* 0x00000013001e7308 */ /* 0x0022220000001000 */
[----:B------:R-:W-:Y:S01]  /*0790*/  @!P2 FMUL R45, R45, 16777216 ;  /* 0x4b8000002d2da820 */ /* 0x000fe20000400000 */
[----:B------:R-:W-:-:S06]  /*07a0*/  FADD R35, R35, 9.9999997473787516356e-06 ;  /* 0x3727c5ac23237421 */ /* 0x000fcc0000000000 */
[----:B------:R0:W-:Y:S01]  /*07b0*/  MUFU.SQRT R17, R34 ;  /* 0x0000002200117308 */ /* 0x0001e20000002000 */
[----:B-1----:R-:W-:-:S07]  /*07c0*/  FSEL R19, R16, 1, P4 ;  /* 0x3f80000010137808 */ /* 0x002fce0002000000 */
[----:B------:R-:W1:Y:S01]  /*07d0*/  MUFU.RCP R31, R44 ;  /* 0x0000002c001f7308 */ /* 0x000e620000001000 */
[----:B0-----:R-:W-:Y:S01]  /*07e0*/  FMUL R25, R18, R25 ;  /* 0x0000001912197220 */ /* 0x001fe20000400000 */
[----:B------:R-:W-:-:S06]  /*07f0*/  FMUL R30, R30, R45 ;  /* 0x0000002d1e1e7220 */ /* 0x000fcc0000400000 */
[----:B------:R-:W0:Y:S01]  /*0800*/  MUFU.RCP R36, R36 ;  /* 0x0000002400247308 */ /* 0x000e220000001000 */
[----:B------:R-:W-:Y:S01]  /*0810*/  FSEL R45, R16, 1, P6 ;  /* 0x3f800000102d7808 */ /* 0x000fe20003000000 */
[----:B------:R-:W-:-:S06]  /*0820*/  @!P3 FMUL R19, R19, 16777216 ;  /* 0x4b8000001313b820 */ /* 0x000fcc0000400000 */
[----:B------:R-:W5:Y:S01]  /*0830*/  MUFU.SQRT R18, R35 ;  /* 0x0000002300127308 */ /* 0x000f620000002000 */
[----:B------:R-:W-:Y:S01]  /*0840*/  @!P5 FMUL R45, R45, 16777216 ;  /* 0x4b8000002d2dd820 */ /* 0x000fe20000400000 */
[----:B------:R-:W-:Y:S01]  /*0850*/  FADD R34, R33, 9.9999997473787516356e-06 ;  /* 0x3727c5ac21227421 */ /* 0x000fe20000000000 */
[----:B-1----:R-:W-:Y:S01]  /*0860*/  FMUL R31, R31, R19 ;  /* 0x000000131f1f7220 */ /* 0x002fe20000400000 */
[C---:B------:R-:W-:Y:S01]  /*0870*/  FSETP.GT.AND P3, PT, R17.reuse, 8.50705917302346158658e+37, PT ;  /* 0x7e8000001100780b */ /* 0x040fe20003f64000 */
[----:B------:R-:W-:Y:S01]  /*0880*/  FADD R19, R32, 9.9999997473787516356e-06 ;  /* 0x3727c5ac20137421 */ /* 0x000fe20000000000 */
[----:B0-----:R-:W-:Y:S01]  /*0890*/  FMUL R32, R36, R45 ;  /* 0x0000002d24207220 */ /* 0x001fe20000400000 */
[----:B------:R-:W-:Y:S01]  /*08a0*/  FSETP.GEU.AND P6, PT, R17, 1.175494350822287508e-38, PT ;  /* 0x008000001100780b */ /* 0x000fe20003fce000 */
[----:B------:R-:W0:Y:S01]  /*08b0*/  MUFU.SQRT R36, R34 ;  /* 0x0000002200247308 */ /* 0x000e220000002000 */
[----:B------:R-:W-:Y:S02]  /*08c0*/  FSEL R33, R16, 1, P3 ;  /* 0x3f80000010217808 */ /* 0x000fe40001800000 */
[----:B-----5:R-:W-:-:S06]  /*08d0*/  FSETP.GT.AND P5, PT, R18, 8.50705917302346158658e+37, PT ;  /* 0x7e8000001200780b */ /* 0x020fcc0003fa4000 */
[----:B------:R-:W-:Y:S01]  /*08e0*/  @P3 FMUL R17, R17, 0.25 ;  /* 0x3e80000011113820 */ /* 0x000fe20000400000 */
[----:B------:R-:W1:Y:S03]  /*08f0*/  MUFU.SQRT R19, R19 ;  /* 0x0000001300137308 */ /* 0x000e660000002000 */
[----:B------:R-:W-:Y:S01]  /*0900*/  @!P6 FMUL R17, R17, 16777216 ;  /* 0x4b8000001111e820 */ /* 0x000fe20000400000 */
[----:B------:R-:W-:Y:S01]  /*0910*/  @!P6 FMUL R33, R33, 16777216 ;  /* 0x4b8000002121e820 */ /* 0x000fe20000400000 */
[----:B0-----:R-:W-:Y:S02]  /*0920*/  FSETP.GT.AND P6, PT, R36, 8.50705917302346158658e+37, PT ;  /* 0x7e8000002400780b */ /* 0x001fe40003fc4000 */
[C---:B------:R-:W-:Y:S01]  /*0930*/  FSETP.GEU.AND P2, PT, R18.reuse, 1.175494350822287508e-38, PT ;  /* 0x008000001200780b */ /* 0x040fe20003f4e000 */
[----:B------:R-:W-:Y:S01]  /*0940*/  @P5 FMUL R18, R18, 0.25 ;  /* 0x3e80000012125820 */ /* 0x000fe20000400000 */
[----:B------:R-:W-:-:S02]  /*0950*/  FSEL R34, R16, 1, P5 ;  /* 0x3f80000010227808 */ /* 0x000fc40002800000 */
[----:B------:R-:W-:Y:S02]  /*0960*/  FSETP.GEU.AND P5, PT, R36, 1.175494350822287508e-38, PT ;  /* 0x008000002400780b */ /* 0x000fe40003fae000 */
[----:B-1----:R-:W-:-:S05]  /*0970*/  FSETP.GT.AND P4, PT, R19, 8.50705917302346158658e+37, PT ;  /* 0x7e8000001300780b */ /* 0x002fca0003f84000 */
[----:B------:R-:W-:Y:S01]  /*0980*/  @P6 FMUL R36, R36, 0.25 ;  /* 0x3e80000024246820 */ /* 0x000fe20000400000 */
[----:B------:R-:W-:Y:S01]  /*0990*/  FSETP.GEU.AND P3, PT, R19, 1.175494350822287508e-38, PT ;  /* 0x008000001300780b */ /* 0x000fe20003f6e000 */
[----:B------:R0:W1:Y:S04]  /*09a0*/  MUFU.RCP R44, R17 ;  /* 0x00000011002c7308 */ /* 0x0000680000001000 */
[----:B------:R-:W-:-:S06]  /*09b0*/  @!P5 FMUL R36, R36, 16777216 ;  /* 0x4b8000002424d820 */ /* 0x000fcc0000400000 */
[----:B------:R-:W5:Y:S01]  /*09c0*/  MUFU.RCP R36, R36 ;  /* 0x0000002400247308 */ /* 0x000f620000001000 */
[----:B0-----:R-:W-:Y:S01]  /*09d0*/  FSEL R17, R16, 1, P6 ;  /* 0x3f80000010117808 */ /* 0x001fe20003000000 */
[----:B------:R-:W-:Y:S01]  /*09e0*/  @P4 FMUL R19, R19, 0.25 ;  /* 0x3e80000013134820 */ /* 0x000fe20000400000 */
[----:B------:R-:W-:-:S03]  /*09f0*/  @!P2 FMUL R18, R18, 16777216 ;  /* 0x4b8000001212a820 */ /* 0x000fc60000400000 */
[----:B------:R-:W-:Y:S01]  /*0a00*/  @!P3 FMUL R19, R19, 16777216 ;  /* 0x4b8000001313b820 */ /* 0x000fe20000400000 */
[----:B------:R-:W-:Y:S01]  /*0a10*/  @!P5 FMUL R17, R17, 16777216 ;  /* 0x4b8000001111d820 */ /* 0x000fe20000400000 */
[----:B-1----:R-:W-:Y:S01]  /*0a20*/  FMUL R33, R44, R33 ;  /* 0x000000212c217220 */ /* 0x002fe20000400000 */
[----:B------:R-:W-:Y:S01]  /*0a30*/  MUFU.RCP R45, R18 ;  /* 0x00000012002d7308 */ /* 0x000fe20000001000 */
[----:B------:R-:W-:Y:S01]  /*0a40*/  FSEL R44, R16, 1, P4 ;  /* 0x3f800000102c7808 */ /* 0x000fe20002000000 */
[----:B-----5:R-:W-:Y:S01]  /*0a50*/  FMUL R36, R36, R17 ;  /* 0x0000001124247220 */ /* 0x020fe20000400000 */
[----:B------:R-:W-:-:S05]  /*0a60*/  CS2R R16, SRZ ;  /* 0x0000000000107805 */ /* 0x000fca000001ff00 */
[----:B------:R0:W1:Y:S02]  /*0a70*/  MUFU.RCP R35, R19 ;  /* 0x0000001300237308 */ /* 0x0000640000001000 */
[----:B0-----:R-:W-:-:S06]  /*0a80*/  CS2R R18, SRZ ;  /* 0x0000000000127805 */ /* 0x001fcc000001ff00 */
[----:B------:R-:W5:Y:S01]  /*0a90*/  @!P0 LDG.E.128 R16, desc[UR4][R26.64+0x800] ;  /* 0x000800041a108981 */ /* 0x000f62000c1e1d00 */
[----:B------:R-:W-:-:S04]  /*0aa0*/  @!P3 FMUL R44, R44, 16777216 ;  /* 0x4b8000002c2cb820 */ /* 0x000fc80000400000 */
[----:B-1----:R-:W-:Y:S01]  /*0ab0*/  FMUL R35, R35, R44 ;  /* 0x0000002c23237220 */ /* 0x002fe20000400000 */
[----:B----4-:R-:W-:Y:S01]  /*0ac0*/  FADD R44, -R37, R12 ;  /* 0x0000000c252c7221 */ /* 0x010fe20000000100 */
[----:B------:R-:W-:Y:S02]  /*0ad0*/  FADD R37, -R2, R13 ;  /* 0x0000000d02257221 */ /* 0x000fe40000000100 */
[----:B------:R-:W0:Y:S01]  /*0ae0*/  LDC.64 R12, c[0x0][0x238] ;  /* 0x00008e00ff0c7b82 */ /* 0x000e220000000a00 */
[----:B------:R-:W-:Y:S01]  /*0af0*/  FADD R14, -R3, R14 ;  /* 0x0000000e030e7221 */ /* 0x000fe20000000100 */
[----:B------:R-:W-:Y:S01]  /*0b00*/  FADD R15, -R4, R15 ;  /* 0x0000000f040f7221 */ /* 0x000fe20000000100 */
[----:B------:R-:W-:Y:S01]  /*0b10*/  FMUL R25, R25, R44 ;  /* 0x0000002c19197220 */ /* 0x000fe20000400000 */
[----:B------:R-:W-:Y:S01]  /*0b20*/  FMUL R30, R30, R37 ;  /* 0x000000251e1e7220 */ /* 0x000fe20000400000 */
[----:B------:R-:W-:Y:S01]  /*0b30*/  FMUL R31, R31, R14 ;  /* 0x0000000e1f1f7220 */ /* 0x000fe20000400000 */
[----:B------:R-:W-:Y:S01]  /*0b40*/  FMUL R32, R32, R15 ;  /* 0x0000000f20207220 */ /* 0x000fe20000400000 */
[----:B------:R-:W-:Y:S01]  /*0b50*/  @!P2 FMUL R34, R34, 16777216 ;  /* 0x4b8000002222a820 */ /* 0x000fe20000400000 */
[----:B------:R-:W-:Y:S01]  /*0b60*/  FFMA R9, R25, R9, R40 ;  /* 0x0000000919097223 */ /* 0x000fe20000000028 */
[----:B------:R-:W-:-:S02]  /*0b70*/  FFMA R10, R30, R10, R41 ;  /* 0x0000000a1e0a7223 */ /* 0x000fc40000000029 */
[----:B------:R-:W-:Y:S02]  /*0b80*/  FMUL R34, R45, R34 ;  /* 0x000000222d227220 */ /* 0x000fe40000400000 */
[C---:B------:R-:W-:Y:S02]  /*0b90*/  FSETP.GEU.AND P5, PT, R9.reuse, RZ, PT ;  /* 0x000000ff0900720b */ /* 0x040fe40003fae000 */
[----:B------:R-:W-:Y:S02]  /*0ba0*/  FSETP.GEU.AND P4, PT, R10, RZ, PT ;  /* 0x000000ff0a00720b */ /* 0x000fe40003f8e000 */
[----:B------:R-:W-:Y:S01]  /*0bb0*/  SEL R4, R9, RZ, P5 ;  /* 0x000000ff09047207 */ /* 0x000fe20002800000 */
[----:B0-----:R-:W-:-:S04]  /*0bc0*/  IMAD.WIDE R12, R0, 0x4, R12 ;  /* 0x00000004000c7825 */ /* 0x001fc800078e020c */
[----:B---3--:R-:W-:Y:S01]  /*0bd0*/  FFMA R11, R31, R11, R42 ;  /* 0x0000000b1f0b7223 */ /* 0x008fe2000000002a */
[----:B--2---:R-:W-:-:S04]  /*0be0*/  FFMA R20, R32, R20, R43 ;  /* 0x0000001420147223 */ /* 0x004fc8000000002b */
[----:B------:R-:W-:Y:S02]  /*0bf0*/  FSETP.GEU.AND P3, PT, R11, RZ, PT ;  /* 0x000000ff0b00720b */ /* 0x000fe40003f6e000 */
[----:B------:R-:W-:Y:S01]  /*0c00*/  FSETP.GEU.AND P2, PT, R20, RZ, PT ;  /* 0x000000ff1400720b */ /* 0x000fe20003f4e000 */
[----:B-----5:R-:W-:Y:S01]  /*0c10*/  FADD R19, -R8, R19 ;  /* 0x0000001308137221 */ /* 0x020fe20000000100 */
[----:B------:R-:W-:Y:S01]  /*0c20*/  FADD R18, -R7, R18 ;  /* 0x0000001207127221 */ /* 0x000fe20000000100 */
[----:B------:R-:W-:Y:S01]  /*0c30*/  FADD R17, -R6, R17 ;  /* 0x0000001106117221 */ /* 0x000fe20000000100 */
[----:B------:R-:W-:Y:S01]  /*0c40*/  FADD R16, -R5, R16 ;  /* 0x0000001005107221 */ /* 0x000fe20000000100 */
[----:B------:R-:W-:Y:S01]  /*0c50*/  FMUL R36, R36, R19 ;  /* 0x0000001324247220 */ /* 0x000fe20000400000 */
[----:B------:R-:W-:Y:S01]  /*0c60*/  FMUL R35, R35, R18 ;  /* 0x0000001223237220 */ /* 0x000fe20000400000 */
[----:B------:R-:W-:Y:S01]  /*0c70*/  FMUL R34, R34, R17 ;  /* 0x0000001122227220 */ /* 0x000fe20000400000 */
[----:B------:R-:W-:Y:S01]  /*0c80*/  FMUL R33, R33, R16 ;  /* 0x0000001021217220 */ /* 0x000fe20000400000 */
[----:B------:R-:W-:Y:S01]  /*0c90*/  SEL R7, R20, RZ, P2 ;  /* 0x000000ff14077207 */ /* 0x000fe20001000000 */
[----:B------:R-:W-:Y:S01]  /*0ca0*/  FFMA R24, R36, R24, R39 ;  /* 0x0000001824187223 */ /* 0x000fe20000000027 */
[----:B------:R-:W-:Y:S01]  /*0cb0*/  SEL R6, R11, RZ, P3 ;  /* 0x000000ff0b067207 */ /* 0x000fe20001800000 */
[----:B------:R-:W-:Y:S01]  /*0cc0*/  FFMA R23, R35, R23, R38 ;  /* 0x0000001723177223 */ /* 0x000fe20000000026 */
[----:B------:R-:W-:Y:S01]  /*0cd0*/  SEL R5, R10, RZ, P4 ;  /* 0x000000ff0a057207 */ /* 0x000fe20002000000 */
[----:B------:R-:W-:Y:S01]  /*0ce0*/  FFMA R22, R34, R22, R29 ;  /* 0x0000001622167223 */ /* 0x000fe2000000001d */
[----:B------:R-:W-:-:S02]  /*0cf0*/  FFMA R21, R33, R21, R28 ;  /* 0x0000001521157223 */ /* 0x000fc4000000001c */
[----:B------:R-:W-:Y:S01]  /*0d00*/  FSETP.GEU.AND P2, PT, R23, RZ, PT ;  /* 0x000000ff1700720b */ /* 0x000fe20003f4e000 */
[----:B------:R0:W-:Y:S01]  /*0d10*/  @!P1 STG.E.128 desc[UR4][R12.64], R4 ;  /* 0x000000040c009986 */ /* 0x0001e2000c101d04 */
[----:B------:R-:W-:Y:S02]  /*0d20*/  FSETP.GEU.AND P1, PT, R24, RZ, PT ;  /* 0x000000ff1800720b */ /* 0x000fe40003f2e000 */
[----:B------:R-:W-:Y:S02]  /*0d30*/  FSETP.GEU.AND P3, PT, R22, RZ, PT ;  /* 0x000000ff1600720b */ /* 0x000fe40003f6e000 */
[----:B------:R-:W-:Y:S02]  /*0d40*/  FSETP.GEU.AND P4, PT, R21, RZ, PT ;  /* 0x000000ff1500720b */ /* 0x000fe40003f8e000 */
[----:B------:R-:W-:Y:S02]  /*0d50*/  SEL R11, R24, RZ, P1 ;  /* 0x000000ff180b7207 */ /* 0x000fe40000800000 */
[----:B------:R-:W-:-:S02]  /*0d60*/  SEL R10, R23, RZ, P2 ;  /* 0x000000ff170a7207 */ /* 0x000fc40001000000 */
[----:B------:R-:W-:Y:S02]  /*0d70*/  SEL R9, R22, RZ, P3 ;  /* 0x000000ff16097207 */ /* 0x000fe40001800000 */
[----:B------:R-:W-:Y:S01]  /*0d80*/  SEL R8, R21, RZ, P4 ;  /* 0x000000ff15087207 */ /* 0x000fe20002000000 */
[----:B0-----:R-:W-:Y:S06]  /*0d90*/  @P0 EXIT ;  /* 0x000000000000094d */ /* 0x001fec0003800000 */
[----:B------:R-:W-:Y:S01]  /*0da0*/  STG.E.128 desc[UR4][R12.64+0x800], R8 ;  /* 0x000800080c007986 */ /* 0x000fe2000c101d04 */
[----:B------:R-:W-:Y:S05]  /*0db0*/  EXIT ;  /* 0x000000000000794d */ /* 0x000fea0003800000 */
.L_x_0:
[----:B------:R-:W-:-:S00]  /*0dc0*/  BRA `(.L_x_0) ;  /* 0xfffffffc00fc7947 */ /* 0x000fc0000383ffff */
[----:B------:R-:W-:-:S00]  /*0dd0*/  NOP ;  /* 0x0000000000007918 */ /* 0x000fc00000000000 */
        /* <DEDUP_REMOVED lines=10> */
.L_x_1:


//--------------------- .nv.global.init           --------------------------
	.section	.nv.global.init,"aw",@progbits
.nv.global.init:
	.type		_$_str,@object
	.size		_$_str,(_$_str_$_2 - _$_str)
_$_str:
        /*0000*/ 	.byte	0x5f, 0x5f, 0x43, 0x55, 0x44, 0x41, 0x5f, 0x46, 0x54, 0x5a, 0x00
	.type		_$_str_$_2,@object
	.size		_$_str_$_2,(.L_1 - _$_str_$_2)
_$_str_$_2:
        /*000b*/ 	.byte	0x5f, 0x5f, 0x43, 0x55, 0x44, 0x41, 0x5f, 0x50, 0x52, 0x45, 0x43, 0x5f, 0x53, 0x51, 0x52, 0x54
        /*001b*/ 	.byte	0x00
.L_1:


//--------------------- .nv.constant0.triton_poi_fused__native_batch_norm_legit_no_training_relu_73 --------------------------
	.section	.nv.constant0.triton_poi_fused__native_batch_norm_legit_no_training_relu_73,"a",@progbits
	.sectionflags	@""
	.align	4
.nv.constant0.triton_poi_fused__native_batch_norm_legit_no_training_relu_73:
	.zero		580
